//
// Generated by NVIDIA NVVM Compiler
//
// Compiler Build ID: CL-36424714
// Cuda compilation tools, release 13.0, V13.0.88
// Based on NVVM 20.0.0
//

.version 9.0
.target sm_100
.address_size 64

	// .globl	bilateralFilterKernel

.visible .entry bilateralFilterKernel(
	.param .u64 .ptr .align 1 bilateralFilterKernel_param_0,
	.param .u64 .ptr .align 1 bilateralFilterKernel_param_1,
	.param .u32 bilateralFilterKernel_param_2,
	.param .u32 bilateralFilterKernel_param_3,
	.param .u32 bilateralFilterKernel_param_4,
	.param .f32 bilateralFilterKernel_param_5,
	.param .f32 bilateralFilterKernel_param_6
)
{
	.reg .pred 	%p<26>;
	.reg .b32 	%r<61>;
	.reg .b32 	%f<138>;
	.reg .b64 	%rd<13>;

	ld.param.u64 	%rd4, [bilateralFilterKernel_param_0];
	ld.param.u64 	%rd3, [bilateralFilterKernel_param_1];
	ld.param.u32 	%r22, [bilateralFilterKernel_param_2];
	ld.param.u32 	%r25, [bilateralFilterKernel_param_3];
	ld.param.u32 	%r24, [bilateralFilterKernel_param_4];
	ld.param.f32 	%f24, [bilateralFilterKernel_param_5];
	ld.param.f32 	%f25, [bilateralFilterKernel_param_6];
	cvta.to.global.u64 	%rd1, %rd4;
	mov.u32 	%r26, %ctaid.x;
	mov.u32 	%r27, %ntid.x;
	mov.u32 	%r28, %tid.x;
	mad.lo.s32 	%r1, %r26, %r27, %r28;
	mov.u32 	%r29, %ctaid.y;
	mov.u32 	%r30, %ntid.y;
	mov.u32 	%r31, %tid.y;
	mad.lo.s32 	%r32, %r29, %r30, %r31;
	setp.ge.s32 	%p3, %r1, %r22;
	setp.ge.s32 	%p4, %r32, %r25;
	or.pred  	%p5, %p3, %p4;
	@%p5 bra 	$L__BB0_14;
	mad.lo.s32 	%r3, %r22, %r32, %r1;
	mul.wide.s32 	%rd5, %r3, 4;
	add.s64 	%rd6, %rd1, %rd5;
	ld.global.f32 	%f1, [%rd6];
	setp.lt.s32 	%p6, %r24, 0;
	mov.f32 	%f130, 0f00000000;
	mov.f32 	%f131, %f130;
	@%p6 bra 	$L__BB0_13;
	neg.s32 	%r56, %r24;
	add.f32 	%f28, %f25, %f25;
	mul.f32 	%f2, %f25, %f28;
	add.f32 	%f29, %f24, %f24;
	mul.f32 	%f3, %f24, %f29;
	sub.s32 	%r5, %r1, %r24;
	setp.gt.s32 	%p7, %r5, -1;
	setp.lt.s32 	%p8, %r5, %r22;
	and.pred  	%p1, %p7, %p8;
	mul.lo.s32 	%r6, %r24, %r24;
	sub.s32 	%r7, 1, %r24;
	shl.b32 	%r33, %r24, 1;
	neg.s32 	%r8, %r33;
	mov.f32 	%f131, 0f00000000;
	mov.f32 	%f130, %f131;
$L__BB0_3:
	add.s32 	%r34, %r56, %r32;
	setp.gt.s32 	%p9, %r34, -1;
	setp.lt.s32 	%p10, %r34, %r25;
	and.pred  	%p2, %p9, %p10;
	mul.lo.s32 	%r10, %r34, %r22;
	mul.lo.s32 	%r11, %r56, %r56;
	and.pred  	%p11, %p1, %p2;
	not.pred 	%p12, %p11;
	@%p12 bra 	$L__BB0_5;
	add.s32 	%r35, %r5, %r10;
	mul.wide.s32 	%rd7, %r35, 4;
	add.s64 	%rd8, %rd1, %rd7;
	ld.global.f32 	%f30, [%rd8];
	add.s32 	%r36, %r6, %r11;
	cvt.rn.f32.u32 	%f31, %r36;
	neg.f32 	%f32, %f31;
	div.rn.f32 	%f33, %f32, %f2;
	fma.rn.f32 	%f34, %f33, 0f3BBB989D, 0f3F000000;
	cvt.sat.f32.f32 	%f35, %f34;
	mov.f32 	%f36, 0f4B400001;
	mov.f32 	%f37, 0f437C0000;
	fma.rm.f32 	%f38, %f35, %f37, %f36;
	add.f32 	%f39, %f38, 0fCB40007F;
	neg.f32 	%f40, %f39;
	fma.rn.f32 	%f41, %f33, 0f3FB8AA3B, %f40;
	fma.rn.f32 	%f42, %f33, 0f32A57060, %f41;
	mov.b32 	%r37, %f38;
	shl.b32 	%r38, %r37, 23;
	mov.b32 	%f43, %r38;
	ex2.approx.ftz.f32 	%f44, %f42;
	mul.f32 	%f45, %f44, %f43;
	sub.f32 	%f46, %f30, %f1;
	neg.f32 	%f47, %f46;
	mul.f32 	%f48, %f46, %f47;
	div.rn.f32 	%f49, %f48, %f3;
	fma.rn.f32 	%f50, %f49, 0f3BBB989D, 0f3F000000;
	cvt.sat.f32.f32 	%f51, %f50;
	fma.rm.f32 	%f52, %f51, %f37, %f36;
	add.f32 	%f53, %f52, 0fCB40007F;
	neg.f32 	%f54, %f53;
	fma.rn.f32 	%f55, %f49, 0f3FB8AA3B, %f54;
	fma.rn.f32 	%f56, %f49, 0f32A57060, %f55;
	mov.b32 	%r39, %f52;
	shl.b32 	%r40, %r39, 23;
	mov.b32 	%f57, %r40;
	ex2.approx.ftz.f32 	%f58, %f56;
	mul.f32 	%f59, %f58, %f57;
	mul.f32 	%f60, %f45, %f59;
	fma.rn.f32 	%f130, %f30, %f60, %f130;
	add.f32 	%f131, %f131, %f60;
$L__BB0_5:
	setp.eq.s32 	%p13, %r24, 0;
	@%p13 bra 	$L__BB0_12;
	add.s32 	%r57, %r5, %r10;
	mov.u32 	%r58, %r5;
	mov.u32 	%r59, %r8;
	mov.u32 	%r60, %r7;
$L__BB0_7:
	add.s32 	%r41, %r58, 1;
	setp.gt.s32 	%p14, %r41, -1;
	setp.lt.s32 	%p15, %r41, %r22;
	and.pred  	%p16, %p14, %p15;
	and.pred  	%p17, %p16, %p2;
	add.s32 	%r42, %r57, 1;
	mul.wide.s32 	%rd9, %r42, 4;
	add.s64 	%rd2, %rd1, %rd9;
	not.pred 	%p18, %p17;
	@%p18 bra 	$L__BB0_9;
	ld.global.f32 	%f61, [%rd2];
	mad.lo.s32 	%r43, %r60, %r60, %r11;
	cvt.rn.f32.u32 	%f62, %r43;
	neg.f32 	%f63, %f62;
	div.rn.f32 	%f64, %f63, %f2;
	fma.rn.f32 	%f65, %f64, 0f3BBB989D, 0f3F000000;
	cvt.sat.f32.f32 	%f66, %f65;
	mov.f32 	%f67, 0f4B400001;
	mov.f32 	%f68, 0f437C0000;
	fma.rm.f32 	%f69, %f66, %f68, %f67;
	add.f32 	%f70, %f69, 0fCB40007F;
	neg.f32 	%f71, %f70;
	fma.rn.f32 	%f72, %f64, 0f3FB8AA3B, %f71;
	fma.rn.f32 	%f73, %f64, 0f32A57060, %f72;
	mov.b32 	%r44, %f69;
	shl.b32 	%r45, %r44, 23;
	mov.b32 	%f74, %r45;
	ex2.approx.ftz.f32 	%f75, %f73;
	mul.f32 	%f76, %f75, %f74;
	sub.f32 	%f77, %f61, %f1;
	neg.f32 	%f78, %f77;
	mul.f32 	%f79, %f77, %f78;
	div.rn.f32 	%f80, %f79, %f3;
	fma.rn.f32 	%f81, %f80, 0f3BBB989D, 0f3F000000;
	cvt.sat.f32.f32 	%f82, %f81;
	fma.rm.f32 	%f83, %f82, %f68, %f67;
	add.f32 	%f84, %f83, 0fCB40007F;
	neg.f32 	%f85, %f84;
	fma.rn.f32 	%f86, %f80, 0f3FB8AA3B, %f85;
	fma.rn.f32 	%f87, %f80, 0f32A57060, %f86;
	mov.b32 	%r46, %f83;
	shl.b32 	%r47, %r46, 23;
	mov.b32 	%f88, %r47;
	ex2.approx.ftz.f32 	%f89, %f87;
	mul.f32 	%f90, %f89, %f88;
	mul.f32 	%f91, %f76, %f90;
	fma.rn.f32 	%f130, %f61, %f91, %f130;
	add.f32 	%f131, %f131, %f91;
$L__BB0_9:
	add.s32 	%r58, %r58, 2;
	setp.gt.s32 	%p19, %r58, -1;
	setp.lt.s32 	%p20, %r58, %r22;
	and.pred  	%p21, %p19, %p20;
	and.pred  	%p22, %p21, %p2;
	not.pred 	%p23, %p22;
	@%p23 bra 	$L__BB0_11;
	mad.lo.s32 	%r48, %r60, %r60, %r60;
	add.s32 	%r49, %r60, %r48;
	ld.global.f32 	%f92, [%rd2+4];
	add.s32 	%r50, %r49, %r11;
	add.s32 	%r51, %r50, 1;
	cvt.rn.f32.u32 	%f93, %r51;
	neg.f32 	%f94, %f93;
	div.rn.f32 	%f95, %f94, %f2;
	fma.rn.f32 	%f96, %f95, 0f3BBB989D, 0f3F000000;
	cvt.sat.f32.f32 	%f97, %f96;
	mov.f32 	%f98, 0f4B400001;
	mov.f32 	%f99, 0f437C0000;
	fma.rm.f32 	%f100, %f97, %f99, %f98;
	add.f32 	%f101, %f100, 0fCB40007F;
	neg.f32 	%f102, %f101;
	fma.rn.f32 	%f103, %f95, 0f3FB8AA3B, %f102;
	fma.rn.f32 	%f104, %f95, 0f32A57060, %f103;
	mov.b32 	%r52, %f100;
	shl.b32 	%r53, %r52, 23;
	mov.b32 	%f105, %r53;
	ex2.approx.ftz.f32 	%f106, %f104;
	mul.f32 	%f107, %f106, %f105;
	sub.f32 	%f108, %f92, %f1;
	neg.f32 	%f109, %f108;
	mul.f32 	%f110, %f108, %f109;
	div.rn.f32 	%f111, %f110, %f3;
	fma.rn.f32 	%f112, %f111, 0f3BBB989D, 0f3F000000;
	cvt.sat.f32.f32 	%f113, %f112;
	fma.rm.f32 	%f114, %f113, %f99, %f98;
	add.f32 	%f115, %f114, 0fCB40007F;
	neg.f32 	%f116, %f115;
	fma.rn.f32 	%f117, %f111, 0f3FB8AA3B, %f116;
	fma.rn.f32 	%f118, %f111, 0f32A57060, %f117;
	mov.b32 	%r54, %f114;
	shl.b32 	%r55, %r54, 23;
	mov.b32 	%f119, %r55;
	ex2.approx.ftz.f32 	%f120, %f118;
	mul.f32 	%f121, %f120, %f119;
	mul.f32 	%f122, %f107, %f121;
	fma.rn.f32 	%f130, %f92, %f122, %f130;
	add.f32 	%f131, %f131, %f122;
$L__BB0_11:
	add.s32 	%r60, %r60, 2;
	add.s32 	%r59, %r59, 2;
	add.s32 	%r57, %r57, 2;
	setp.ne.s32 	%p24, %r59, 0;
	@%p24 bra 	$L__BB0_7;
$L__BB0_12:
	add.s32 	%r21, %r56, 1;
	setp.ne.s32 	%p25, %r56, %r24;
	mov.u32 	%r56, %r21;
	@%p25 bra 	$L__BB0_3;
$L__BB0_13:
	div.rn.f32 	%f123, %f130, %f131;
	cvta.to.global.u64 	%rd10, %rd3;
	mul.wide.s32 	%rd11, %r3, 4;
	add.s64 	%rd12, %rd10, %rd11;
	st.global.f32 	[%rd12], %f123;
$L__BB0_14:
	ret;

}


// ===== COMPILED SASS (sm_100) =====

	.target	sm_100

	.elftype	@"ET_EXEC"


//--------------------- .note.nv.tkinfo           --------------------------
	.section	.note.nv.tkinfo,"",@"SHT_NOTE"
	.sectionflags	@"SHF_NOTE_NV_TKINFO"
	.tkinfo
        /*0018*/ 	.word	0x00000002
        /*0030*/ 	.string	""
        /*0030*/ 	.string	"ptxas"
        /*0030*/ 	.string	"Cuda compilation tools, release 13.0, V13.0.88"
        /*0030*/ 	.string	"Build cuda_13.0.r13.0/compiler.36424714_0"
        /*0030*/ 	.string	"-arch sm_100 -m 64 "



//--------------------- .note.nv.cuinfo           --------------------------
	.section	.note.nv.cuinfo,"",@"SHT_NOTE"
	.sectionflags	@"SHF_NOTE_NV_CUINFO"
        /*0018*/ 	.short	0x0002
        /*001a*/ 	.short	0x0064
        /*001c*/ 	.short	0x0082
	.zero		2


//--------------------- .nv.info                  --------------------------
	.section	.nv.info,"",@"SHT_CUDA_INFO"
	.align	4


	//----- nvinfo : EIATTR_REGCOUNT
	.align		4
        /*0000*/ 	.byte	0x04, 0x2f
        /*0002*/ 	.short	(.L_1 - .L_0)
	.align		4
.L_0:
        /*0004*/ 	.word	index@(bilateralFilterKernel)
        /*0008*/ 	.word	0x0000001d


	//----- nvinfo : EIATTR_FRAME_SIZE
	.align		4
.L_1:
        /*000c*/ 	.byte	0x04, 0x11
        /*000e*/ 	.short	(.L_3 - .L_2)
	.align		4
.L_2:
        /*0010*/ 	.word	index@($__internal_0_$__cuda_sm3x_div_rn_noftz_f32_slowpath)
        /*0014*/ 	.word	0x00000000


	//----- nvinfo : EIATTR_FRAME_SIZE
	.align		4
.L_3:
        /*0018*/ 	.byte	0x04, 0x11
        /*001a*/ 	.short	(.L_5 - .L_4)
	.align		4
.L_4:
        /*001c*/ 	.word	index@(bilateralFilterKernel)
        /*0020*/ 	.word	0x00000000


	//----- nvinfo : EIATTR_MIN_STACK_SIZE
	.align		4
.L_5:
        /*0024*/ 	.byte	0x04, 0x12
        /*0026*/ 	.short	(.L_7 - .L_6)
	.align		4
.L_6:
        /*0028*/ 	.word	index@(bilateralFilterKernel)
        /*002c*/ 	.word	0x00000000
.L_7:


//--------------------- .nv.compat                --------------------------
	.section	.nv.compat,"",@"SHT_CUDA_COMPAT_INFO"
	.align	4
        /*0000*/ 	.byte	0x02, 0x09, 0x00, 0x00, 0x02, 0x02, 0x01, 0x00, 0x02, 0x05, 0x05, 0x00, 0x03, 0x07, 0x01, 0x01
        /*0010*/ 	.byte	0x02, 0x03, 0x00, 0x00, 0x02, 0x06, 0x01, 0x00, 0x04, 0x0b, 0x08, 0x00, 0x01, 0x00, 0x00, 0x00
        /*0020*/ 	.byte	0x00, 0x00, 0x00, 0x00


//--------------------- .nv.info.bilateralFilterKernel --------------------------
	.section	.nv.info.bilateralFilterKernel,"",@"SHT_CUDA_INFO"
	.sectionflags	@""
	.align	4


	//----- nvinfo : EIATTR_CUDA_API_VERSION
	.align		4
        /*0000*/ 	.byte	0x04, 0x37
        /*0002*/ 	.short	(.L_9 - .L_8)
.L_8:
        /*0004*/ 	.word	0x00000082


	//----- nvinfo : EIATTR_KPARAM_INFO
	.align		4
.L_9:
        /*0008*/ 	.byte	0x04, 0x17
        /*000a*/ 	.short	(.L_11 - .L_10)
.L_10:
        /*000c*/ 	.word	0x00000000
        /*0010*/ 	.short	0x0006
        /*0012*/ 	.short	0x0020
        /*0014*/ 	.byte	0x00, 0xf0, 0x11, 0x00


	//----- nvinfo : EIATTR_KPARAM_INFO
	.align		4
.L_11:
        /*0018*/ 	.byte	0x04, 0x17
        /*001a*/ 	.short	(.L_13 - .L_12)
.L_12:
        /*001c*/ 	.word	0x00000000
        /*0020*/ 	.short	0x0005
        /*0022*/ 	.short	0x001c
        /*0024*/ 	.byte	0x00, 0xf0, 0x11, 0x00


	//----- nvinfo : EIATTR_KPARAM_INFO
	.align		4
.L_13:
        /*0028*/ 	.byte	0x04, 0x17
        /*002a*/ 	.short	(.L_15 - .L_14)
.L_14:
        /*002c*/ 	.word	0x00000000
        /*0030*/ 	.short	0x0004
        /*0032*/ 	.short	0x0018
        /*0034*/ 	.byte	0x00, 0xf0, 0x11, 0x00


	//----- nvinfo : EIATTR_KPARAM_INFO
	.align		4
.L_15:
        /*0038*/ 	.byte	0x04, 0x17
        /*003a*/ 	.short	(.L_17 - .L_16)
.L_16:
        /*003c*/ 	.word	0x00000000
        /*0040*/ 	.short	0x0003
        /*0042*/ 	.short	0x0014
        /*0044*/ 	.byte	0x00, 0xf0, 0x11, 0x00


	//----- nvinfo : EIATTR_KPARAM_INFO
	.align		4
.L_17:
        /*0048*/ 	.byte	0x04, 0x17
        /*004a*/ 	.short	(.L_19 - .L_18)
.L_18:
        /*004c*/ 	.word	0x00000000
        /*0050*/ 	.short	0x0002
        /*0052*/ 	.short	0x0010
        /*0054*/ 	.byte	0x00, 0xf0, 0x11, 0x00


	//----- nvinfo : EIATTR_KPARAM_INFO
	.align		4
.L_19:
        /*0058*/ 	.byte	0x04, 0x17
        /*005a*/ 	.short	(.L_21 - .L_20)
.L_20:
        /*005c*/ 	.word	0x00000000
        /*0060*/ 	.short	0x0001
        /*0062*/ 	.short	0x0008
        /*0064*/ 	.byte	0x00, 0xf5, 0x21, 0x00


	//----- nvinfo : EIATTR_KPARAM_INFO
	.align		4
.L_21:
        /*0068*/ 	.byte	0x04, 0x17
        /*006a*/ 	.short	(.L_23 - .L_22)
.L_22:
        /*006c*/ 	.word	0x00000000
        /*0070*/ 	.short	0x0000
        /*0072*/ 	.short	0x0000
        /*0074*/ 	.byte	0x00, 0xf5, 0x21, 0x00


	//----- nvinfo : EIATTR_SPARSE_MMA_MASK
	.align		4
.L_23:
        /*0078*/ 	.byte	0x03, 0x50
        /*007a*/ 	.short	0x0000


	//----- nvinfo : EIATTR_MAXREG_COUNT
	.align		4
        /*007c*/ 	.byte	0x03, 0x1b
        /*007e*/ 	.short	0x00ff


	//----- nvinfo : EIATTR_MERCURY_ISA_VERSION
	.align		4
        /*0080*/ 	.byte	0x03, 0x5f
        /*0082*/ 	.short	0x0101


	//----- nvinfo : EIATTR_VRC_CTA_INIT_COUNT
	.align		4
        /*0084*/ 	.byte	0x02, 0x4a
	.zero		1
	.zero		1


	//----- nvinfo : EIATTR_EXIT_INSTR_OFFSETS
	.align		4
        /*0088*/ 	.byte	0x04, 0x1c
        /*008a*/ 	.short	(.L_25 - .L_24)


	//   ....[0]....
.L_24:
        /*008c*/ 	.word	0x000000c0


	//   ....[1]....
        /*0090*/ 	.word	0x000010a0


	//----- nvinfo : EIATTR_CRS_STACK_SIZE
	.align		4
.L_25:
        /*0094*/ 	.byte	0x04, 0x1e
        /*0096*/ 	.short	(.L_27 - .L_26)
.L_26:
        /*0098*/ 	.word	0x00000000


	//----- nvinfo : EIATTR_CBANK_PARAM_SIZE
	.align		4
.L_27:
        /*009c*/ 	.byte	0x03, 0x19
        /*009e*/ 	.short	0x0024


	//----- nvinfo : EIATTR_PARAM_CBANK
	.align		4
        /*00a0*/ 	.byte	0x04, 0x0a
        /*00a2*/ 	.short	(.L_29 - .L_28)
	.align		4
.L_28:
        /*00a4*/ 	.word	index@(.nv.constant0.bilateralFilterKernel)
        /*00a8*/ 	.short	0x0380
        /*00aa*/ 	.short	0x0024


	//----- nvinfo : EIATTR_SW_WAR
	.align		4
.L_29:
        /*00ac*/ 	.byte	0x04, 0x36
        /*00ae*/ 	.short	(.L_31 - .L_30)
.L_30:
        /*00b0*/ 	.word	0x00000008
.L_31:


//--------------------- .nv.callgraph             --------------------------
	.section	.nv.callgraph,"",@"SHT_CUDA_CALLGRAPH"
	.align	4
	.sectionentsize	8
	.align		4
        /*0000*/ 	.word	0x00000000
	.align		4
        /*0004*/ 	.word	0xffffffff
	.align		4
        /*0008*/ 	.word	0x00000000
	.align		4
        /*000c*/ 	.word	0xfffffffe
	.align		4
        /*0010*/ 	.word	0x00000000
	.align		4
        /*0014*/ 	.word	0xfffffffd
	.align		4
        /*0018*/ 	.word	0x00000000
	.align		4
        /*001c*/ 	.word	0xfffffffc


//--------------------- .text.bilateralFilterKernel --------------------------
	.section	.text.bilateralFilterKernel,"ax",@progbits
	.align	128
        .global         bilateralFilterKernel
        .type           bilateralFilterKernel,@function
        .size           bilateralFilterKernel,(.L_x_33 - bilateralFilterKernel)
        .other          bilateralFilterKernel,@"STO_CUDA_ENTRY STV_DEFAULT"
bilateralFilterKernel:
.text.bilateralFilterKernel:
[----:B------:R-:W-:Y:S01]  /*0000*/  LDC R1, c[0x0][0x37c] ;  /* 0x0000df00ff017b82 */ /* 0x000fe20000000800 */
[----:B------:R-:W0:Y:S07]  /*0010*/  S2R R0, SR_TID.Y ;  /* 0x0000000000007919 */ /* 0x000e2e0000002200 */
[----:B------:R-:W1:Y:S01]  /*0020*/  LDC R10, c[0x0][0x360] ;  /* 0x0000d800ff0a7b82 */ /* 0x000e620000000800 */
[----:B------:R-:W2:Y:S01]  /*0030*/  LDCU.64 UR8, c[0x0][0x390] ;  /* 0x00007200ff0877ac */ /* 0x000ea20008000a00 */
[----:B------:R-:W1:Y:S06]  /*0040*/  S2R R3, SR_TID.X ;  /* 0x0000000000037919 */ /* 0x000e6c0000002100 */
[----:B------:R-:W0:Y:S08]  /*0050*/  S2UR UR5, SR_CTAID.Y ;  /* 0x00000000000579c3 */ /* 0x000e300000002600 */
[----:B------:R-:W0:Y:S08]  /*0060*/  LDC R15, c[0x0][0x364] ;  /* 0x0000d900ff0f7b82 */ /* 0x000e300000000800 */
[----:B------:R-:W1:Y:S01]  /*0070*/  S2UR UR4, SR_CTAID.X ;  /* 0x00000000000479c3 */ /* 0x000e620000002500 */
[----:B0-----:R-:W-:-:S05]  /*0080*/  IMAD R15, R15, UR5, R0 ;  /* 0x000000050f0f7c24 */ /* 0x001fca000f8e0200 */
[----:B--2---:R-:W-:Y:S01]  /*0090*/  ISETP.GE.AND P0, PT, R15, UR9, PT ;  /* 0x000000090f007c0c */ /* 0x004fe2000bf06270 */
[----:B-1----:R-:W-:-:S05]  /*00a0*/  IMAD R10, R10, UR4, R3 ;  /* 0x000000040a0a7c24 */ /* 0x002fca000f8e0203 */
[----:B------:R-:W-:-:S13]  /*00b0*/  ISETP.GE.OR P0, PT, R10, UR8, P0 ;  /* 0x000000080a007c0c */ /* 0x000fda0008706670 */
[----:B------:R-:W-:Y:S05]  /*00c0*/  @P0 EXIT ;  /* 0x000000000000094d */ /* 0x000fea0003800000 */
[----:B------:R-:W0:Y:S01]  /*00d0*/  LDCU UR6, c[0x0][0x398] ;  /* 0x00007300ff0677ac */ /* 0x000e220008000800 */
[----:B------:R-:W-:Y:S01]  /*00e0*/  IMAD R14, R15, UR8, R10 ;  /* 0x000000080f0e7c24 */ /* 0x000fe2000f8e020a */
[----:B------:R-:W-:Y:S01]  /*00f0*/  CS2R R12, SRZ ;  /* 0x00000000000c7805 */ /* 0x000fe2000001ff00 */
[----:B------:R-:W1:Y:S01]  /*0100*/  LDCU.64 UR10, c[0x0][0x358] ;  /* 0x00006b00ff0a77ac */ /* 0x000e620008000a00 */
[----:B0-----:R-:W-:-:S09]  /*0110*/  UISETP.GE.AND UP0, UPT, UR6, URZ, UPT ;  /* 0x000000ff0600728c */ /* 0x001fd2000bf06270 */
[----:B-1----:R-:W-:Y:S05]  /*0120*/  BRA.U !UP0, `(.L_x_0) ;  /* 0x0000000d08947547 */ /* 0x002fea000b800000 */
[----:B------:R-:W0:Y:S08]  /*0130*/  LDC.64 R2, c[0x0][0x380] ;  /* 0x0000e000ff027b82 */ /* 0x000e300000000a00 */
[----:B------:R-:W1:Y:S08]  /*0140*/  LDC R0, c[0x0][0x3a0] ;  /* 0x0000e800ff007b82 */ /* 0x000e700000000800 */
[----:B------:R-:W2:Y:S01]  /*0150*/  LDC R5, c[0x0][0x39c] ;  /* 0x0000e700ff057b82 */ /* 0x000ea20000000800 */
[----:B0-----:R-:W-:-:S05]  /*0160*/  IMAD.WIDE R2, R14, 0x4, R2 ;  /* 0x000000040e027825 */ /* 0x001fca00078e0202 */
[----:B------:R0:W5:Y:S01]  /*0170*/  LDG.E R11, desc[UR10][R2.64] ;  /* 0x0000000a020b7981 */ /* 0x000162000c1e1900 */
[----:B------:R-:W-:Y:S02]  /*0180*/  IADD3 R10, PT, PT, R10, -UR6, RZ ;  /* 0x800000060a0a7c10 */ /* 0x000fe4000fffe0ff */
[----:B------:R-:W-:Y:S01]  /*0190*/  CS2R R12, SRZ ;  /* 0x00000000000c7805 */ /* 0x000fe2000001ff00 */
[----:B-1----:R-:W-:Y:S01]  /*01a0*/  FADD R9, R0, R0 ;  /* 0x0000000000097221 */ /* 0x002fe20000000000 */
[----:B------:R-:W-:Y:S01]  /*01b0*/  UIADD3 UR4, UPT, UPT, -UR6, 0x1, URZ ;  /* 0x0000000106047890 */ /* 0x000fe2000fffe1ff */
[C---:B------:R-:W-:Y:S01]  /*01c0*/  ISETP.GE.AND P0, PT, R10.reuse, UR8, PT ;  /* 0x000000080a007c0c */ /* 0x040fe2000bf06270 */
[----:B------:R-:W-:Y:S01]  /*01d0*/  UIADD3 UR5, UPT, UPT, -UR6, URZ, URZ ;  /* 0x000000ff06057290 */ /* 0x000fe2000fffe1ff */
[----:B------:R-:W-:Y:S01]  /*01e0*/  FMUL R9, R9, R0 ;  /* 0x0000000009097220 */ /* 0x000fe20000400000 */
[----:B------:R-:W-:Y:S01]  /*01f0*/  ULEA UR9, -UR6, URZ, 0x1 ;  /* 0x000000ff06097291 */ /* 0x000fe2000f8e09ff */
[----:B------:R-:W-:Y:S01]  /*0200*/  ISETP.GT.AND P0, PT, R10, -0x1, !P0 ;  /* 0xffffffff0a00780c */ /* 0x000fe20004704270 */
[----:B--2---:R-:W-:-:S04]  /*0210*/  FADD R8, R5, R5 ;  /* 0x0000000505087221 */ /* 0x004fc80000000000 */
[----:B0-----:R-:W-:-:S08]  /*0220*/  FMUL R8, R8, R5 ;  /* 0x0000000508087220 */ /* 0x001fd00000400000 */
.L_x_18:
[----:B------:R-:W0:Y:S01]  /*0230*/  LDCU UR6, c[0x0][0x394] ;  /* 0x00007280ff0677ac */ /* 0x000e220008000800 */
[----:B------:R-:W-:Y:S01]  /*0240*/  IADD3 R19, PT, PT, R15, UR5, RZ ;  /* 0x000000050f137c10 */ /* 0x000fe2000fffe0ff */
[----:B------:R-:W-:Y:S01]  /*0250*/  BSSY.RECONVERGENT B0, `(.L_x_1) ;  /* 0x0000044000007945 */ /* 0x000fe20003800200 */
[----:B------:R-:W1:Y:S01]  /*0260*/  LDCU UR7, c[0x0][0x398] ;  /* 0x00007300ff0777ac */ /* 0x000e620008000800 */
[----:B------:R-:W-:Y:S01]  /*0270*/  UIMAD UR12, UR5, UR5, URZ ;  /* 0x00000005050c72a4 */ /* 0x000fe2000f8e02ff */
[C---:B0-----:R-:W-:Y:S01]  /*0280*/  ISETP.GE.AND P1, PT, R19.reuse, UR6, PT ;  /* 0x0000000613007c0c */ /* 0x041fe2000bf26270 */
[----:B------:R-:W-:Y:S01]  /*0290*/  UMOV UR6, UR5 ;  /* 0x0000000500067c82 */ /* 0x000fe20008000000 */
[----:B------:R-:W-:Y:S02]  /*02a0*/  UIADD3 UR5, UPT, UPT, UR5, 0x1, URZ ;  /* 0x0000000105057890 */ /* 0x000fe4000fffe0ff */
[----:B------:R-:W-:Y:S01]  /*02b0*/  ISETP.GT.AND P1, PT, R19, -0x1, !P1 ;  /* 0xffffffff1300780c */ /* 0x000fe20004f24270 */
[----:B-1----:R-:W-:-:S03]  /*02c0*/  UISETP.NE.AND UP0, UPT, UR6, UR7, UPT ;  /* 0x000000070600728c */ /* 0x002fc6000bf05270 */
[----:B------:R-:W-:-:S13]  /*02d0*/  PLOP3.LUT P2, PT, P0, P1, PT, 0x80, 0x8 ;  /* 0x000000000008781c */ /* 0x000fda0000743070 */
[----:B------:R-:W-:Y:S05]  /*02e0*/  @!P2 BRA `(.L_x_2) ;  /* 0x0000000000e8a947 */ /* 0x000fea0003800000 */
[----:B------:R-:W0:Y:S01]  /*02f0*/  LDC.64 R2, c[0x0][0x380] ;  /* 0x0000e000ff027b82 */ /* 0x000e220000000a00 */
[----:B------:R-:W1:Y:S02]  /*0300*/  LDCU UR6, c[0x0][0x390] ;  /* 0x00007200ff0677ac */ /* 0x000e640008000800 */
[----:B-1----:R-:W-:-:S04]  /*0310*/  IMAD R5, R19, UR6, R10 ;  /* 0x0000000613057c24 */ /* 0x002fc8000f8e020a */
[----:B0-----:R-:W-:-:S06]  /*0320*/  IMAD.WIDE R2, R5, 0x4, R2 ;  /* 0x0000000405027825 */ /* 0x001fcc00078e0202 */
[----:B------:R0:W5:Y:S01]  /*0330*/  LDG.E R2, desc[UR10][R2.64] ;  /* 0x0000000a02027981 */ /* 0x000162000c1e1900 */
[----:B------:R-:W1:Y:S01]  /*0340*/  MUFU.RCP R4, R9 ;  /* 0x0000000900047308 */ /* 0x000e620000001000 */
[----:B------:R-:W-:-:S06]  /*0350*/  UIMAD UR6, UR7, UR7, UR12 ;  /* 0x00000007070672a4 */ /* 0x000fcc000f8e020c */
[----:B------:R-:W-:-:S04]  /*0360*/  I2FP.F32.U32 R0, UR6 ;  /* 0x0000000600007c45 */ /* 0x000fc80008201000 */
[----:B------:R-:W2:Y:S01]  /*0370*/  FCHK P2, -R0, R9 ;  /* 0x0000000900007302 */ /* 0x000ea20000040100 */
[----:B-1----:R-:W-:-:S04]  /*0380*/  FFMA R5, -R9, R4, 1 ;  /* 0x3f80000009057423 */ /* 0x002fc80000000104 */
[----:B------:R-:W-:-:S04]  /*0390*/  FFMA R5, R4, R5, R4 ;  /* 0x0000000504057223 */ /* 0x000fc80000000004 */
[----:B------:R-:W-:-:S04]  /*03a0*/  FFMA R4, -R0, R5, RZ ;  /* 0x0000000500047223 */ /* 0x000fc800000001ff */
[----:B------:R-:W-:-:S04]  /*03b0*/  FFMA R6, -R9, R4, -R0 ;  /* 0x0000000409067223 */ /* 0x000fc80000000900 */
[----:B------:R-:W-:Y:S01]  /*03c0*/  FFMA R4, R5, R6, R4 ;  /* 0x0000000605047223 */ /* 0x000fe20000000004 */
[----:B0-2---:R-:W-:Y:S06]  /*03d0*/  @!P2 BRA `(.L_x_3) ;  /* 0x000000000014a947 */ /* 0x005fec0003800000 */
[----:B------:R-:W-:Y:S01]  /*03e0*/  FADD R3, -R0, -RZ ;  /* 0x800000ff00037221 */ /* 0x000fe20000000100 */
[----:B------:R-:W-:Y:S02]  /*03f0*/  MOV R0, R9 ;  /* 0x0000000900007202 */ /* 0x000fe40000000f00 */
[----:B------:R-:W-:-:S07]  /*0400*/  MOV R16, 0x420 ;  /* 0x0000042000107802 */ /* 0x000fce0000000f00 */
[----:B-----5:R-:W-:Y:S05]  /*0410*/  CALL.REL.NOINC `($__internal_0_$__cuda_sm3x_div_rn_noftz_f32_slowpath) ;  /* 0x0000000c00247944 */ /* 0x020fea0003c00000 */
[----:B------:R-:W-:-:S07]  /*0420*/  MOV R4, R0 ;  /* 0x0000000000047202 */ /* 0x000fce0000000f00 */
.L_x_3:
[----:B------:R-:W-:Y:S01]  /*0430*/  HFMA2 R3, -RZ, RZ, 0.96630859375, -0.0022525787353515625 ;  /* 0x3bbb989dff037431 */ /* 0x000fe200000001ff */
[----:B------:R-:W-:Y:S01]  /*0440*/  MOV R5, 0x437c0000 ;  /* 0x437c000000057802 */ /* 0x000fe20000000f00 */
[----:B------:R-:W0:Y:S01]  /*0450*/  MUFU.RCP R7, R8 ;  /* 0x0000000800077308 */ /* 0x000e220000001000 */
[----:B------:R-:W-:Y:S02]  /*0460*/  BSSY.RECONVERGENT B1, `(.L_x_4) ;  /* 0x0000015000017945 */ /* 0x000fe40003800200 */
[----:B------:R-:W-:-:S04]  /*0470*/  FFMA.SAT R0, R4, R3, 0.5 ;  /* 0x3f00000004007423 */ /* 0x000fc80000002003 */
[----:B------:R-:W-:-:S04]  /*0480*/  FFMA.RM R0, R0, R5, 12582913 ;  /* 0x4b40000100007423 */ /* 0x000fc80000004005 */
[----:B------:R-:W-:-:S04]  /*0490*/  FADD R3, R0, -12583039 ;  /* 0xcb40007f00037421 */ /* 0x000fc80000000000 */
[----:B------:R-:W-:-:S04]  /*04a0*/  FFMA R3, R4, 1.4426950216293334961, -R3 ;  /* 0x3fb8aa3b04037823 */ /* 0x000fc80000000803 */
[----:B------:R-:W-:Y:S01]  /*04b0*/  FFMA R5, R4, 1.925963033500011079e-08, R3 ;  /* 0x32a5706004057823 */ /* 0x000fe20000000003 */
[----:B-----5:R-:W-:Y:S01]  /*04c0*/  FADD R3, -R11, R2 ;  /* 0x000000020b037221 */ /* 0x020fe20000000100 */
[----:B0-----:R-:W-:-:S03]  /*04d0*/  FFMA R4, -R8, R7, 1 ;  /* 0x3f80000008047423 */ /* 0x001fc60000000107 */
[----:B------:R-:W-:Y:S01]  /*04e0*/  FMUL R3, R3, -R3 ;  /* 0x8000000303037220 */ /* 0x000fe20000400000 */
[----:B------:R-:W0:Y:S01]  /*04f0*/  MUFU.EX2 R5, R5 ;  /* 0x0000000500057308 */ /* 0x000e220000000800 */
[----:B------:R-:W-:Y:S01]  /*0500*/  FFMA R6, R7, R4, R7 ;  /* 0x0000000407067223 */ /* 0x000fe20000000007 */
[----:B------:R-:W-:-:S03]  /*0510*/  SHF.L.U32 R4, R0, 0x17, RZ ;  /* 0x0000001700047819 */ /* 0x000fc600000006ff */
[----:B------:R-:W-:-:S03]  /*0520*/  FFMA R7, R3, R6, RZ ;  /* 0x0000000603077223 */ /* 0x000fc600000000ff */
[----:B------:R-:W1:Y:S01]  /*0530*/  FCHK P2, R3, R8 ;  /* 0x0000000803007302 */ /* 0x000e620000040000 */
[----:B------:R-:W-:-:S04]  /*0540*/  FFMA R0, -R8, R7, R3 ;  /* 0x0000000708007223 */ /* 0x000fc80000000103 */
[----:B------:R-:W-:Y:S01]  /*0550*/  FFMA R0, R6, R0, R7 ;  /* 0x0000000006007223 */ /* 0x000fe20000000007 */
[----:B0-----:R-:W-:Y:S01]  /*0560*/  FMUL R4, R4, R5 ;  /* 0x0000000504047220 */ /* 0x001fe20000400000 */
[----:B-1----:R-:W-:Y:S06]  /*0570*/  @!P2 BRA `(.L_x_5) ;  /* 0x00000000000ca947 */ /* 0x002fec0003800000 */
[----:B------:R-:W-:Y:S02]  /*0580*/  MOV R0, R8 ;  /* 0x0000000800007202 */ /* 0x000fe40000000f00 */
[----:B------:R-:W-:-:S07]  /*0590*/  MOV R16, 0x5b0 ;  /* 0x000005b000107802 */ /* 0x000fce0000000f00 */
[----:B------:R-:W-:Y:S05]  /*05a0*/  CALL.REL.NOINC `($__internal_0_$__cuda_sm3x_div_rn_noftz_f32_slowpath) ;  /* 0x0000000800c07944 */ /* 0x000fea0003c00000 */
.L_x_5:
[----:B------:R-:W-:Y:S05]  /*05b0*/  BSYNC.RECONVERGENT B1 ;  /* 0x0000000000017941 */ /* 0x000fea0003800200 */
.L_x_4:
[----:B------:R-:W-:Y:S01]  /*05c0*/  HFMA2 R3, -RZ, RZ, 0.96630859375, -0.0022525787353515625 ;  /* 0x3bbb989dff037431 */ /* 0x000fe200000001ff */
[----:B------:R-:W-:-:S04]  /*05d0*/  MOV R6, 0x437c0000 ;  /* 0x437c000000067802 */ /* 0x000fc80000000f00 */
[----:B------:R-:W-:-:S04]  /*05e0*/  FFMA.SAT R3, R0, R3, 0.5 ;  /* 0x3f00000000037423 */ /* 0x000fc80000002003 */
[----:B------:R-:W-:-:S04]  /*05f0*/  FFMA.RM R3, R3, R6, 12582913 ;  /* 0x4b40000103037423 */ /* 0x000fc80000004006 */
[C---:B------:R-:W-:Y:S01]  /*0600*/  FADD R5, R3.reuse, -12583039 ;  /* 0xcb40007f03057421 */ /* 0x040fe20000000000 */
[----:B------:R-:W-:-:S03]  /*0610*/  SHF.L.U32 R3, R3, 0x17, RZ ;  /* 0x0000001703037819 */ /* 0x000fc600000006ff */
[----:B------:R-:W-:-:S04]  /*0620*/  FFMA R5, R0, 1.4426950216293334961, -R5 ;  /* 0x3fb8aa3b00057823 */ /* 0x000fc80000000805 */
[----:B------:R-:W-:-:S04]  /*0630*/  FFMA R5, R0, 1.925963033500011079e-08, R5 ;  /* 0x32a5706000057823 */ /* 0x000fc80000000005 */
[----:B------:R-:W0:Y:S02]  /*0640*/  MUFU.EX2 R0, R5 ;  /* 0x0000000500007308 */ /* 0x000e240000000800 */
[----:B0-----:R-:W-:-:S04]  /*0650*/  FMUL R3, R3, R0 ;  /* 0x0000000003037220 */ /* 0x001fc80000400000 */
[----:B------:R-:W-:-:S04]  /*0660*/  FMUL R3, R4, R3 ;  /* 0x0000000304037220 */ /* 0x000fc80000400000 */
[----:B------:R-:W-:Y:S01]  /*0670*/  FFMA R13, R2, R3, R13 ;  /* 0x00000003020d7223 */ /* 0x000fe2000000000d */
[----:B------:R-:W-:-:S07]  /*0680*/  FADD R12, R12, R3 ;  /* 0x000000030c0c7221 */ /* 0x000fce0000000000 */
.L_x_2:
[----:B------:R-:W-:Y:S05]  /*0690*/  BSYNC.RECONVERGENT B0 ;  /* 0x0000000000007941 */ /* 0x000fea0003800200 */
.L_x_1:
[----:B------:R-:W0:Y:S02]  /*06a0*/  LDCU UR6, c[0x0][0x398] ;  /* 0x00007300ff0677ac */ /* 0x000e240008000800 */
[----:B0-----:R-:W-:-:S09]  /*06b0*/  UISETP.NE.AND UP1, UPT, UR6, URZ, UPT ;  /* 0x000000ff0600728c */ /* 0x001fd2000bf25270 */
[----:B------:R-:W-:Y:S05]  /*06c0*/  BRA.U !UP1, `(.L_x_6) ;  /* 0x0000000909287547 */ /* 0x000fea000b800000 */
[----:B------:R-:W0:Y:S01]  /*06d0*/  LDC.64 R6, c[0x0][0x380] ;  /* 0x0000e000ff067b82 */ /* 0x000e220000000a00 */
[----:B------:R-:W1:Y:S01]  /*06e0*/  LDCU UR6, c[0x0][0x390] ;  /* 0x00007200ff0677ac */ /* 0x000e620008000800 */
[----:B------:R-:W-:Y:S01]  /*06f0*/  MOV R2, R10 ;  /* 0x0000000a00027202 */ /* 0x000fe20000000f00 */
[----:B------:R-:W2:Y:S01]  /*0700*/  LDCU UR13, c[0x0][0x390] ;  /* 0x00007200ff0d77ac */ /* 0x000ea20008000800 */
[----:B------:R-:W-:Y:S01]  /*0710*/  UMOV UR7, UR4 ;  /* 0x0000000400077c82 */ /* 0x000fe20008000000 */
[----:B-1----:R-:W-:Y:S01]  /*0720*/  IMAD R19, R19, UR6, R10 ;  /* 0x0000000613137c24 */ /* 0x002fe2000f8e020a */
[----:B------:R-:W-:-:S06]  /*0730*/  UMOV UR6, UR9 ;  /* 0x0000000900067c82 */ /* 0x000fcc0008000000 */
.L_x_17:
[----:B------:R-:W-:Y:S01]  /*0740*/  VIADD R0, R2, 0x1 ;  /* 0x0000000102007836 */ /* 0x000fe20000000000 */
[----:B------:R-:W-:Y:S01]  /*0750*/  UIADD3 UR6, UPT, UPT, UR6, 0x2, URZ ;  /* 0x0000000206067890 */ /* 0x000fe2000fffe0ff */
[----:B------:R-:W-:Y:S01]  /*0760*/  IADD3 R5, PT, PT, R19, 0x1, RZ ;  /* 0x0000000113057810 */ /* 0x000fe20007ffe0ff */
[----:B------:R-:W-:Y:S02]  /*0770*/  BSSY.RECONVERGENT B0, `(.L_x_7) ;  /* 0x000003d000007945 */ /* 0x000fe40003800200 */
[C---:B--2---:R-:W-:Y:S01]  /*0780*/  ISETP.GE.AND P2, PT, R0.reuse, UR13, PT ;  /* 0x0000000d00007c0c */ /* 0x044fe2000bf46270 */
[----:B------:R-:W-:Y:S01]  /*0790*/  UISETP.NE.AND UP1, UPT, UR6, URZ, UPT ;  /* 0x000000ff0600728c */ /* 0x000fe2000bf25270 */
[----:B0-----:R-:W-:Y:S02]  /*07a0*/  IMAD.WIDE R4, R5, 0x4, R6 ;  /* 0x0000000405047825 */ /* 0x001fe400078e0206 */
[----:B------:R-:W-:-:S04]  /*07b0*/  ISETP.GT.AND P2, PT, R0, -0x1, !P2 ;  /* 0xffffffff0000780c */ /* 0x000fc80005744270 */
[----:B------:R-:W-:-:S13]  /*07c0*/  PLOP3.LUT P2, PT, P2, P1, PT, 0x80, 0x8 ;  /* 0x000000000008781c */ /* 0x000fda0001743070 */
[----:B------:R-:W-:Y:S05]  /*07d0*/  @!P2 BRA `(.L_x_8) ;  /* 0x0000000000d8a947 */ /* 0x000fea0003800000 */
[----:B------:R0:W5:Y:S01]  /*07e0*/  LDG.E R24, desc[UR10][R4.64] ;  /* 0x0000000a04187981 */ /* 0x000162000c1e1900 */
[----:B------:R-:W1:Y:S01]  /*07f0*/  MUFU.RCP R0, R9 ;  /* 0x0000000900007308 */ /* 0x000e620000001000 */
[----:B------:R-:W-:-:S06]  /*0800*/  UIMAD UR8, UR7, UR7, UR12 ;  /* 0x00000007070872a4 */ /* 0x000fcc000f8e020c */
[----:B------:R-:W-:-:S04]  /*0810*/  I2FP.F32.U32 R18, UR8 ;  /* 0x0000000800127c45 */ /* 0x000fc80008201000 */
[----:B------:R-:W2:Y:S01]  /*0820*/  FCHK P2, -R18, R9 ;  /* 0x0000000912007302 */ /* 0x000ea20000040100 */
[----:B-1----:R-:W-:-:S04]  /*0830*/  FFMA R3, -R9, R0, 1 ;  /* 0x3f80000009037423 */ /* 0x002fc80000000100 */
[----:B------:R-:W-:-:S04]  /*0840*/  FFMA R0, R0, R3, R0 ;  /* 0x0000000300007223 */ /* 0x000fc80000000000 */
[----:B------:R-:W-:-:S04]  /*0850*/  FFMA R3, R0, -R18, RZ ;  /* 0x8000001200037223 */ /* 0x000fc800000000ff */
[----:B------:R-:W-:-:S04]  /*0860*/  FFMA R16, -R9, R3, -R18 ;  /* 0x0000000309107223 */ /* 0x000fc80000000912 */
[----:B------:R-:W-:Y:S01]  /*0870*/  FFMA R0, R0, R16, R3 ;  /* 0x0000001000007223 */ /* 0x000fe20000000003 */
[----:B0-2---:R-:W-:Y:S06]  /*0880*/  @!P2 BRA `(.L_x_9) ;  /* 0x000000000010a947 */ /* 0x005fec0003800000 */
[----:B------:R-:W-:Y:S01]  /*0890*/  FADD R3, -R18, -RZ ;  /* 0x800000ff12037221 */ /* 0x000fe20000000100 */
[----:B------:R-:W-:Y:S02]  /*08a0*/  MOV R0, R9 ;  /* 0x0000000900007202 */ /* 0x000fe40000000f00 */
[----:B------:R-:W-:-:S07]  /*08b0*/  MOV R16, 0x8d0 ;  /* 0x000008d000107802 */ /* 0x000fce0000000f00 */
[----:B-----5:R-:W-:Y:S05]  /*08c0*/  CALL.REL.NOINC `($__internal_0_$__cuda_sm3x_div_rn_noftz_f32_slowpath) ;  /* 0x0000000400f87944 */ /* 0x020fea0003c00000 */
.L_x_9:
[----:B------:R-:W-:Y:S01]  /*08d0*/  HFMA2 R3, -RZ, RZ, 0.96630859375, -0.0022525787353515625 ;  /* 0x3bbb989dff037431 */ /* 0x000fe200000001ff */
[----:B------:R-:W-:Y:S01]  /*08e0*/  MOV R16, 0x437c0000 ;  /* 0x437c000000107802 */ /* 0x000fe20000000f00 */
[----:B------:R-:W0:Y:S01]  /*08f0*/  MUFU.RCP R21, R8 ;  /* 0x0000000800157308 */ /* 0x000e220000001000 */
[----:B------:R-:W-:Y:S02]  /*0900*/  BSSY.RECONVERGENT B1, `(.L_x_10) ;  /* 0x0000016000017945 */ /* 0x000fe40003800200 */
[----:B------:R-:W-:-:S04]  /*0910*/  FFMA.SAT R3, R0, R3, 0.5 ;  /* 0x3f00000000037423 */ /* 0x000fc80000002003 */
[----:B------:R-:W-:-:S04]  /*0920*/  FFMA.RM R3, R3, R16, 12582913 ;  /* 0x4b40000103037423 */ /* 0x000fc80000004010 */
[C---:B------:R-:W-:Y:S01]  /*0930*/  FADD R17, R3.reuse, -12583039 ;  /* 0xcb40007f03117421 */ /* 0x040fe20000000000 */
[----:B0-----:R-:W-:Y:S01]  /*0940*/  FFMA R18, -R8, R21, 1 ;  /* 0x3f80000008127423 */ /* 0x001fe20000000115 */
[----:B------:R-:W-:Y:S02]  /*0950*/  SHF.L.U32 R23, R3, 0x17, RZ ;  /* 0x0000001703177819 */ /* 0x000fe400000006ff */
[----:B------:R-:W-:-:S04]  /*0960*/  FFMA R17, R0, 1.4426950216293334961, -R17 ;  /* 0x3fb8aa3b00117823 */ /* 0x000fc80000000811 */
[----:B------:R-:W-:Y:S01]  /*0970*/  FFMA R17, R0, 1.925963033500011079e-08, R17 ;  /* 0x32a5706000117823 */ /* 0x000fe20000000011 */
[----:B-----5:R-:W-:-:S03]  /*0980*/  FADD R0, -R11, R24 ;  /* 0x000000180b007221 */ /* 0x020fc60000000100 */
[----:B------:R-:W0:Y:S01]  /*0990*/  MUFU.EX2 R16, R17 ;  /* 0x0000001100107308 */ /* 0x000e220000000800 */
[----:B------:R-:W-:Y:S01]  /*09a0*/  FMUL R25, R0, -R0 ;  /* 0x8000000000197220 */ /* 0x000fe20000400000 */
[----:B------:R-:W-:-:S04]  /*09b0*/  FFMA R0, R21, R18, R21 ;  /* 0x0000001215007223 */ /* 0x000fc80000000015 */
[----:B------:R-:W-:Y:S02]  /*09c0*/  FFMA R21, R0, R25, RZ ;  /* 0x0000001900157223 */ /* 0x000fe400000000ff */
[----:B------:R-:W1:Y:S02]  /*09d0*/  FCHK P2, R25, R8 ;  /* 0x0000000819007302 */ /* 0x000e640000040000 */
[----:B------:R-:W-:-:S04]  /*09e0*/  FFMA R3, -R8, R21, R25 ;  /* 0x0000001508037223 */ /* 0x000fc80000000119 */
[----:B------:R-:W-:Y:S01]  /*09f0*/  FFMA R0, R0, R3, R21 ;  /* 0x0000000300007223 */ /* 0x000fe20000000015 */
[----:B0-----:R-:W-:Y:S01]  /*0a00*/  FMUL R23, R23, R16 ;  /* 0x0000001017177220 */ /* 0x001fe20000400000 */
[----:B-1----:R-:W-:Y:S06]  /*0a10*/  @!P2 BRA `(.L_x_11) ;  /* 0x000000000010a947 */ /* 0x002fec0003800000 */
[----:B------:R-:W-:Y:S02]  /*0a20*/  MOV R3, R25 ;  /* 0x0000001900037202 */ /* 0x000fe40000000f00 */
[----:B------:R-:W-:Y:S02]  /*0a30*/  MOV R0, R8 ;  /* 0x0000000800007202 */ /* 0x000fe40000000f00 */
[----:B------:R-:W-:-:S07]  /*0a40*/  MOV R16, 0xa60 ;  /* 0x00000a6000107802 */ /* 0x000fce0000000f00 */
[----:B------:R-:W-:Y:S05]  /*0a50*/  CALL.REL.NOINC `($__internal_0_$__cuda_sm3x_div_rn_noftz_f32_slowpath) ;  /* 0x0000000400947944 */ /* 0x000fea0003c00000 */
.L_x_11:
[----:B------:R-:W-:Y:S05]  /*0a60*/  BSYNC.RECONVERGENT B1 ;  /* 0x0000000000017941 */ /* 0x000fea0003800200 */
.L_x_10:
[----:B------:R-:W-:Y:S01]  /*0a70*/  HFMA2 R3, -RZ, RZ, 0.96630859375, -0.0022525787353515625 ;  /* 0x3bbb989dff037431 */ /* 0x000fe200000001ff */
[----:B------:R-:W-:-:S04]  /*0a80*/  MOV R16, 0x437c0000 ;  /* 0x437c000000107802 */ /* 0x000fc80000000f00 */
[----:B------:R-:W-:-:S04]  /*0a90*/  FFMA.SAT R3, R0, R3, 0.5 ;  /* 0x3f00000000037423 */ /* 0x000fc80000002003 */
[----:B------:R-:W-:-:S04]  /*0aa0*/  FFMA.RM R3, R3, R16, 12582913 ;  /* 0x4b40000103037423 */ /* 0x000fc80000004010 */
[C---:B------:R-:W-:Y:S01]  /*0ab0*/  FADD R17, R3.reuse, -12583039 ;  /* 0xcb40007f03117421 */ /* 0x040fe20000000000 */
[----:B------:R-:W-:-:S03]  /*0ac0*/  IMAD.SHL.U32 R3, R3, 0x800000, RZ ;  /* 0x0080000003037824 */ /* 0x000fc600078e00ff */
[----:B------:R-:W-:-:S04]  /*0ad0*/  FFMA R17, R0, 1.4426950216293334961, -R17 ;  /* 0x3fb8aa3b00117823 */ /* 0x000fc80000000811 */
[----:B------:R-:W-:-:S04]  /*0ae0*/  FFMA R17, R0, 1.925963033500011079e-08, R17 ;  /* 0x32a5706000117823 */ /* 0x000fc80000000011 */
[----:B------:R-:W0:Y:S02]  /*0af0*/  MUFU.EX2 R0, R17 ;  /* 0x0000001100007308 */ /* 0x000e240000000800 */
[----:B0-----:R-:W-:-:S04]  /*0b00*/  FMUL R0, R3, R0 ;  /* 0x0000000003007220 */ /* 0x001fc80000400000 */
[----:B------:R-:W-:-:S04]  /*0b10*/  FMUL R23, R23, R0 ;  /* 0x0000000017177220 */ /* 0x000fc80000400000 */
[----:B------:R-:W-:Y:S01]  /*0b20*/  FFMA R13, R24, R23, R13 ;  /* 0x00000017180d7223 */ /* 0x000fe2000000000d */
[----:B------:R-:W-:-:S07]  /*0b30*/  FADD R12, R12, R23 ;  /* 0x000000170c0c7221 */ /* 0x000fce0000000000 */
.L_x_8:
[----:B------:R-:W-:Y:S05]  /*0b40*/  BSYNC.RECONVERGENT B0 ;  /* 0x0000000000007941 */ /* 0x000fea0003800200 */
.L_x_7:
[----:B------:R-:W-:Y:S01]  /*0b50*/  IADD3 R2, PT, PT, R2, 0x2, RZ ;  /* 0x0000000202027810 */ /* 0x000fe20007ffe0ff */
[----:B------:R-:W-:Y:S03]  /*0b60*/  BSSY.RECONVERGENT B0, `(.L_x_12) ;  /* 0x000003d000007945 */ /* 0x000fe60003800200 */
[----:B------:R-:W-:-:S04]  /*0b70*/  ISETP.GE.AND P2, PT, R2, UR13, PT ;  /* 0x0000000d02007c0c */ /* 0x000fc8000bf46270 */
[----:B------:R-:W-:-:S04]  /*0b80*/  ISETP.GT.AND P2, PT, R2, -0x1, !P2 ;  /* 0xffffffff0200780c */ /* 0x000fc80005744270 */
[----:B------:R-:W-:-:S13]  /*0b90*/  PLOP3.LUT P2, PT, P2, P1, PT, 0x80, 0x8 ;  /* 0x000000000008781c */ /* 0x000fda0001743070 */
[----:B------:R-:W-:Y:S05]  /*0ba0*/  @!P2 BRA `(.L_x_13) ;  /* 0x0000000000e0a947 */ /* 0x000fea0003800000 */
[----:B------:R0:W5:Y:S01]  /*0bb0*/  LDG.E R4, desc[UR10][R4.64+0x4] ;  /* 0x0000040a04047981 */ /* 0x000162000c1e1900 */
[----:B------:R-:W-:Y:S01]  /*0bc0*/  UIMAD UR8, UR7, UR7, UR7 ;  /* 0x00000007070872a4 */ /* 0x000fe2000f8e0207 */
[----:B------:R-:W1:Y:S03]  /*0bd0*/  MUFU.RCP R0, R9 ;  /* 0x0000000900007308 */ /* 0x000e660000001000 */
[----:B------:R-:W-:-:S04]  /*0be0*/  UIADD3 UR8, UPT, UPT, UR12, UR7, UR8 ;  /* 0x000000070c087290 */ /* 0x000fc8000fffe008 */
[----:B------:R-:W-:-:S06]  /*0bf0*/  UIADD3 UR8, UPT, UPT, UR8, 0x1, URZ ;  /* 0x0000000108087890 */ /* 0x000fcc000fffe0ff */
        /* <DEDUP_REMOVED lines=12> */
.L_x_14:
[----:B------:R-:W-:Y:S01]  /*0cc0*/  HFMA2 R3, -RZ, RZ, 0.96630859375, -0.0022525787353515625 ;  /* 0x3bbb989dff037431 */ /* 0x000fe200000001ff */
[----:B------:R-:W-:Y:S01]  /*0cd0*/  MOV R16, 0x437c0000 ;  /* 0x437c000000107802 */ /* 0x000fe20000000f00 */
[----:B------:R-:W0:Y:S01]  /*0ce0*/  MUFU.RCP R17, R8 ;  /* 0x0000000800117308 */ /* 0x000e220000001000 */
[----:B------:R-:W-:Y:S02]  /*0cf0*/  BSSY.RECONVERGENT B1, `(.L_x_15) ;  /* 0x0000016000017945 */ /* 0x000fe40003800200 */
[----:B------:R-:W-:-:S04]  /*0d00*/  FFMA.SAT R3, R0, R3, 0.5 ;  /* 0x3f00000000037423 */ /* 0x000fc80000002003 */
[----:B------:R-:W-:-:S04]  /*0d10*/  FFMA.RM R3, R3, R16, 12582913 ;  /* 0x4b40000103037423 */ /* 0x000fc80000004010 */
[----:B------:R-:W-:Y:S01]  /*0d20*/  FADD R5, R3, -12583039 ;  /* 0xcb40007f03057421 */ /* 0x000fe20000000000 */
[----:B0-----:R-:W-:-:S03]  /*0d30*/  FFMA R18, -R8, R17, 1 ;  /* 0x3f80000008127423 */ /* 0x001fc60000000111 */
[----:B------:R-:W-:-:S04]  /*0d40*/  FFMA R5, R0, 1.4426950216293334961, -R5 ;  /* 0x3fb8aa3b00057823 */ /* 0x000fc80000000805 */
[----:B------:R-:W-:Y:S01]  /*0d50*/  FFMA R16, R0, 1.925963033500011079e-08, R5 ;  /* 0x32a5706000107823 */ /* 0x000fe20000000005 */
[----:B-----5:R-:W-:Y:S01]  /*0d60*/  FADD R0, -R11, R4 ;  /* 0x000000040b007221 */ /* 0x020fe20000000100 */
[----:B------:R-:W-:-:S03]  /*0d70*/  SHF.L.U32 R5, R3, 0x17, RZ ;  /* 0x0000001703057819 */ /* 0x000fc600000006ff */
[----:B------:R-:W-:Y:S01]  /*0d80*/  FMUL R21, R0, -R0 ;  /* 0x8000000000157220 */ /* 0x000fe20000400000 */
[----:B------:R-:W0:Y:S01]  /*0d90*/  MUFU.EX2 R16, R16 ;  /* 0x0000001000107308 */ /* 0x000e220000000800 */
[----:B------:R-:W-:-:S04]  /*0da0*/  FFMA R0, R17, R18, R17 ;  /* 0x0000001211007223 */ /* 0x000fc80000000011 */
[----:B------:R-:W-:-:S03]  /*0db0*/  FFMA R17, R0, R21, RZ ;  /* 0x0000001500117223 */ /* 0x000fc600000000ff */
[----:B------:R-:W1:Y:S01]  /*0dc0*/  FCHK P2, R21, R8 ;  /* 0x0000000815007302 */ /* 0x000e620000040000 */
        /* <DEDUP_REMOVED lines=8> */
.L_x_16:
[----:B------:R-:W-:Y:S05]  /*0e50*/  BSYNC.RECONVERGENT B1 ;  /* 0x0000000000017941 */ /* 0x000fea0003800200 */
.L_x_15:
        /* <DEDUP_REMOVED lines=13> */
.L_x_13:
[----:B------:R-:W-:Y:S05]  /*0f30*/  BSYNC.RECONVERGENT B0 ;  /* 0x0000000000007941 */ /* 0x000fea0003800200 */
.L_x_12:
[----:B------:R-:W-:Y:S01]  /*0f40*/  IADD3 R19, PT, PT, R19, 0x2, RZ ;  /* 0x0000000213137810 */ /* 0x000fe20007ffe0ff */
[----:B------:R-:W-:Y:S01]  /*0f50*/  UIADD3 UR7, UPT, UPT, UR7, 0x2, URZ ;  /* 0x0000000207077890 */ /* 0x000fe2000fffe0ff */
[----:B------:R-:W-:Y:S11]  /*0f60*/  BRA.U UP1, `(.L_x_17) ;  /* 0xfffffff501f47547 */ /* 0x000ff6000b83ffff */
.L_x_6:
[----:B------:R-:W-:Y:S05]  /*0f70*/  BRA.U UP0, `(.L_x_18) ;  /* 0xfffffff100ac7547 */ /* 0x000fea000b83ffff */
.L_x_0:
[----:B------:R-:W0:Y:S01]  /*0f80*/  MUFU.RCP R3, R12 ;  /* 0x0000000c00037308 */ /* 0x000e220000001000 */
[----:B------:R-:W-:Y:S07]  /*0f90*/  BSSY.RECONVERGENT B0, `(.L_x_19) ;  /* 0x000000d000007945 */ /* 0x000fee0003800200 */
[----:B------:R-:W1:Y:S01]  /*0fa0*/  FCHK P0, R13, R12 ;  /* 0x0000000c0d007302 */ /* 0x000e620000000000 */
[----:B0-----:R-:W-:-:S04]  /*0fb0*/  FFMA R0, R3, -R12, 1 ;  /* 0x3f80000003007423 */ /* 0x001fc8000000080c */
[----:B------:R-:W-:-:S04]  /*0fc0*/  FFMA R0, R3, R0, R3 ;  /* 0x0000000003007223 */ /* 0x000fc80000000003 */
[----:B------:R-:W-:-:S04]  /*0fd0*/  FFMA R2, R0, R13, RZ ;  /* 0x0000000d00027223 */ /* 0x000fc800000000ff */
[----:B------:R-:W-:-:S04]  /*0fe0*/  FFMA R3, R2, -R12, R13 ;  /* 0x8000000c02037223 */ /* 0x000fc8000000000d */
[----:B------:R-:W-:Y:S01]  /*0ff0*/  FFMA R5, R0, R3, R2 ;  /* 0x0000000300057223 */ /* 0x000fe20000000002 */
[----:B-1----:R-:W-:Y:S06]  /*1000*/  @!P0 BRA `(.L_x_20) ;  /* 0x0000000000148947 */ /* 0x002fec0003800000 */
[----:B------:R-:W-:Y:S02]  /*1010*/  MOV R3, R13 ;  /* 0x0000000d00037202 */ /* 0x000fe40000000f00 */
[----:B------:R-:W-:Y:S02]  /*1020*/  MOV R0, R12 ;  /* 0x0000000c00007202 */ /* 0x000fe40000000f00 */
[----:B------:R-:W-:-:S07]  /*1030*/  MOV R16, 0x1050 ;  /* 0x0000105000107802 */ /* 0x000fce0000000f00 */
[----:B-----5:R-:W-:Y:S05]  /*1040*/  CALL.REL.NOINC `($__internal_0_$__cuda_sm3x_div_rn_noftz_f32_slowpath) ;  /* 0x0000000000187944 */ /* 0x020fea0003c00000 */
[----:B------:R-:W-:-:S07]  /*1050*/  MOV R5, R0 ;  /* 0x0000000000057202 */ /* 0x000fce0000000f00 */
.L_x_20:
[----:B------:R-:W-:Y:S05]  /*1060*/  BSYNC.RECONVERGENT B0 ;  /* 0x0000000000007941 */ /* 0x000fea0003800200 */
.L_x_19:
[----:B------:R-:W0:Y:S02]  /*1070*/  LDC.64 R2, c[0x0][0x388] ;  /* 0x0000e200ff027b82 */ /* 0x000e240000000a00 */
[----:B0-----:R-:W-:-:S05]  /*1080*/  IMAD.WIDE R14, R14, 0x4, R2 ;  /* 0x000000040e0e7825 */ /* 0x001fca00078e0202 */
[----:B------:R-:W-:Y:S01]  /*1090*/  STG.E desc[UR10][R14.64], R5 ;  /* 0x000000050e007986 */ /* 0x000fe2000c10190a */
[----:B------:R-:W-:Y:S05]  /*10a0*/  EXIT ;  /* 0x000000000000794d */ /* 0x000fea0003800000 */
        .weak           $__internal_0_$__cuda_sm3x_div_rn_noftz_f32_slowpath
        .type           $__internal_0_$__cuda_sm3x_div_rn_noftz_f32_slowpath,@function
        .size           $__internal_0_$__cuda_sm3x_div_rn_noftz_f32_slowpath,(.L_x_33 - $__internal_0_$__cuda_sm3x_div_rn_noftz_f32_slowpath)
$__internal_0_$__cuda_sm3x_div_rn_noftz_f32_slowpath:
[----:B------:R-:W-:Y:S01]  /*10b0*/  SHF.R.U32.HI R17, RZ, 0x17, R0 ;  /* 0x00000017ff117819 */ /* 0x000fe20000011600 */
[----:B------:R-:W-:Y:S01]  /*10c0*/  BSSY.RECONVERGENT B2, `(.L_x_21) ;  /* 0x0000062000027945 */ /* 0x000fe20003800200 */
[----:B------:R-:W-:Y:S02]  /*10d0*/  SHF.R.U32.HI R20, RZ, 0x17, R3 ;  /* 0x00000017ff147819 */ /* 0x000fe40000011603 */
[----:B------:R-:W-:Y:S02]  /*10e0*/  LOP3.LUT R17, R17, 0xff, RZ, 0xc0, !PT ;  /* 0x000000ff11117812 */ /* 0x000fe400078ec0ff */
[----:B------:R-:W-:Y:S02]  /*10f0*/  LOP3.LUT R20, R20, 0xff, RZ, 0xc0, !PT ;  /* 0x000000ff14147812 */ /* 0x000fe400078ec0ff */
[----:B------:R-:W-:Y:S02]  /*1100*/  IADD3 R22, PT, PT, R17, -0x1, RZ ;  /* 0xffffffff11167810 */ /* 0x000fe40007ffe0ff */
[----:B------:R-:W-:-:S02]  /*1110*/  IADD3 R21, PT, PT, R20, -0x1, RZ ;  /* 0xffffffff14157810 */ /* 0x000fc40007ffe0ff */
[----:B------:R-:W-:-:S04]  /*1120*/  ISETP.GT.U32.AND P2, PT, R22, 0xfd, PT ;  /* 0x000000fd1600780c */ /* 0x000fc80003f44070 */
[----:B------:R-:W-:-:S13]  /*1130*/  ISETP.GT.U32.OR P2, PT, R21, 0xfd, P2 ;  /* 0x000000fd1500780c */ /* 0x000fda0001744470 */
[----:B------:R-:W-:Y:S01]  /*1140*/  @!P2 MOV R18, RZ ;  /* 0x000000ff0012a202 */ /* 0x000fe20000000f00 */
[----:B------:R-:W-:Y:S06]  /*1150*/  @!P2 BRA `(.L_x_22) ;  /* 0x00000000005ca947 */ /* 0x000fec0003800000 */
[----:B------:R-:W-:Y:S02]  /*1160*/  FSETP.GTU.FTZ.AND P2, PT, |R3|, +INF , PT ;  /* 0x7f8000000300780b */ /* 0x000fe40003f5c200 */
[----:B------:R-:W-:-:S04]  /*1170*/  FSETP.GTU.FTZ.AND P3, PT, |R0|, +INF , PT ;  /* 0x7f8000000000780b */ /* 0x000fc80003f7c200 */
[----:B------:R-:W-:-:S13]  /*1180*/  PLOP3.LUT P2, PT, P2, P3, PT, 0xf8, 0x8f ;  /* 0x00000000008f781c */ /* 0x000fda0001747f70 */
[----:B------:R-:W-:Y:S05]  /*1190*/  @P2 BRA `(.L_x_23) ;  /* 0x00000004004c2947 */ /* 0x000fea0003800000 */
[----:B------:R-:W-:-:S13]  /*11a0*/  LOP3.LUT P2, RZ, R0, 0x7fffffff, R3, 0xc8, !PT ;  /* 0x7fffffff00ff7812 */ /* 0x000fda000784c803 */
[----:B------:R-:W-:Y:S05]  /*11b0*/  @!P2 BRA `(.L_x_24) ;  /* 0x00000004003ca947 */ /* 0x000fea0003800000 */
[C---:B------:R-:W-:Y:S02]  /*11c0*/  FSETP.NEU.FTZ.AND P4, PT, |R3|.reuse, +INF , PT ;  /* 0x7f8000000300780b */ /* 0x040fe40003f9d200 */
[----:B------:R-:W-:Y:S02]  /*11d0*/  FSETP.NEU.FTZ.AND P3, PT, |R0|, +INF , PT ;  /* 0x7f8000000000780b */ /* 0x000fe40003f7d200 */
[----:B------:R-:W-:-:S11]  /*11e0*/  FSETP.NEU.FTZ.AND P2, PT, |R3|, +INF , PT ;  /* 0x7f8000000300780b */ /* 0x000fd60003f5d200 */
[----:B------:R-:W-:Y:S05]  /*11f0*/  @!P3 BRA !P4, `(.L_x_24) ;  /* 0x00000004002cb947 */ /* 0x000fea0006000000 */
[----:B------:R-:W-:-:S04]  /*1200*/  LOP3.LUT P4, RZ, R3, 0x7fffffff, RZ, 0xc0, !PT ;  /* 0x7fffffff03ff7812 */ /* 0x000fc8000788c0ff */
[----:B------:R-:W-:-:S13]  /*1210*/  PLOP3.LUT P3, PT, P3, P4, PT, 0x2f, 0xf2 ;  /* 0x0000000000f2781c */ /* 0x000fda0001f68577 */
[----:B------:R-:W-:Y:S05]  /*1220*/  @P3 BRA `(.L_x_25) ;  /* 0x0000000400183947 */ /* 0x000fea0003800000 */
[----:B------:R-:W-:-:S04]  /*1230*/  LOP3.LUT P3, RZ, R0, 0x7fffffff, RZ, 0xc0, !PT ;  /* 0x7fffffff00ff7812 */ /* 0x000fc8000786c0ff */
[----:B------:R-:W-:-:S13]  /*1240*/  PLOP3.LUT P2, PT, P2, P3, PT, 0x2f, 0xf2 ;  /* 0x0000000000f2781c */ /* 0x000fda0001746577 */
[----:B------:R-:W-:Y:S05]  /*1250*/  @P2 BRA `(.L_x_26) ;  /* 0x0000000400002947 */ /* 0x000fea0003800000 */
[----:B------:R-:W-:Y:S02]  /*1260*/  ISETP.GE.AND P2, PT, R21, RZ, PT ;  /* 0x000000ff1500720c */ /* 0x000fe40003f46270 */
[----:B------:R-:W-:-:S11]  /*1270*/  ISETP.GE.AND P3, PT, R22, RZ, PT ;  /* 0x000000ff1600720c */ /* 0x000fd60003f66270 */
[----:B------:R-:W-:Y:S01]  /*1280*/  @P2 MOV R18, RZ ;  /* 0x000000ff00122202 */ /* 0x000fe20000000f00 */
[----:B------:R-:W-:Y:S01]  /*1290*/  @!P2 FFMA R3, R3, 1.84467440737095516160e+19, RZ ;  /* 0x5f8000000303a823 */ /* 0x000fe200000000ff */
[----:B------:R-:W-:Y:S01]  /*12a0*/  @!P2 MOV R18, 0xffffffc0 ;  /* 0xffffffc00012a802 */ /* 0x000fe20000000f00 */
[----:B------:R-:W-:-:S04]  /*12b0*/  @!P3 FFMA R0, R0, 1.84467440737095516160e+19, RZ ;  /* 0x5f8000000000b823 */ /* 0x000fc800000000ff */
[----:B------:R-:W-:-:S07]  /*12c0*/  @!P3 VIADD R18, R18, 0x40 ;  /* 0x000000401212b836 */ /* 0x000fce0000000000 */
.L_x_22:
[----:B------:R-:W-:Y:S01]  /*12d0*/  LEA R21, R17, 0xc0800000, 0x17 ;  /* 0xc080000011157811 */ /* 0x000fe200078eb8ff */
[----:B------:R-:W-:Y:S01]  /*12e0*/  BSSY.RECONVERGENT B3, `(.L_x_27) ;  /* 0x0000036000037945 */ /* 0x000fe20003800200 */
[----:B------:R-:W-:Y:S02]  /*12f0*/  IADD3 R20, PT, PT, R20, -0x7f, RZ ;  /* 0xffffff8114147810 */ /* 0x000fe40007ffe0ff */
[----:B------:R-:W-:-:S03]  /*1300*/  IADD3 R26, PT, PT, -R21, R0, RZ ;  /* 0x00000000151a7210 */ /* 0x000fc60007ffe1ff */
[----:B------:R-:W-:Y:S01]  /*1310*/  IMAD R0, R20, -0x800000, R3 ;  /* 0xff80000014007824 */ /* 0x000fe200078e0203 */
[----:B------:R-:W0:Y:S01]  /*1320*/  MUFU.RCP R22, R26 ;  /* 0x0000001a00167308 */ /* 0x000e220000001000 */
[----:B------:R-:W-:-:S04]  /*1330*/  FADD.FTZ R21, -R26, -RZ ;  /* 0x800000ff1a157221 */ /* 0x000fc80000010100 */
[----:B0-----:R-:W-:-:S04]  /*1340*/  FFMA R25, R22, R21, 1 ;  /* 0x3f80000016197423 */ /* 0x001fc80000000015 */
[----:B------:R-:W-:-:S04]  /*1350*/  FFMA R3, R22, R25, R22 ;  /* 0x0000001916037223 */ /* 0x000fc80000000016 */
[----:B------:R-:W-:-:S04]  /*1360*/  FFMA R22, R0, R3, RZ ;  /* 0x0000000300167223 */ /* 0x000fc800000000ff */
[----:B------:R-:W-:-:S04]  /*1370*/  FFMA R25, R21, R22, R0 ;  /* 0x0000001615197223 */ /* 0x000fc80000000000 */
[----:B------:R-:W-:Y:S01]  /*1380*/  FFMA R22, R3, R25, R22 ;  /* 0x0000001903167223 */ /* 0x000fe20000000016 */
[----:B------:R-:W-:-:S03]  /*1390*/  IADD3 R25, PT, PT, R20, 0x7f, -R17 ;  /* 0x0000007f14197810 */ /* 0x000fc60007ffe811 */
[----:B------:R-:W-:Y:S01]  /*13a0*/  FFMA R21, R21, R22, R0 ;  /* 0x0000001615157223 */ /* 0x000fe20000000000 */
[----:B------:R-:W-:-:S03]  /*13b0*/  IADD3 R25, PT, PT, R25, R18, RZ ;  /* 0x0000001219197210 */ /* 0x000fc60007ffe0ff */
[----:B------:R-:W-:-:S05]  /*13c0*/  FFMA R0, R3, R21, R22 ;  /* 0x0000001503007223 */ /* 0x000fca0000000016 */
[----:B------:R-:W-:-:S04]  /*13d0*/  SHF.R.U32.HI R17, RZ, 0x17, R0 ;  /* 0x00000017ff117819 */ /* 0x000fc80000011600 */
[----:B------:R-:W-:-:S04]  /*13e0*/  LOP3.LUT R18, R17, 0xff, RZ, 0xc0, !PT ;  /* 0x000000ff11127812 */ /* 0x000fc800078ec0ff */
[----:B------:R-:W-:-:S04]  /*13f0*/  IADD3 R17, PT, PT, R18, R25, RZ ;  /* 0x0000001912117210 */ /* 0x000fc80007ffe0ff */
[----:B------:R-:W-:-:S04]  /*1400*/  IADD3 R18, PT, PT, R17, -0x1, RZ ;  /* 0xffffffff11127810 */ /* 0x000fc80007ffe0ff */
[----:B------:R-:W-:-:S13]  /*1410*/  ISETP.GE.U32.AND P2, PT, R18, 0xfe, PT ;  /* 0x000000fe1200780c */ /* 0x000fda0003f46070 */
[----:B------:R-:W-:Y:S05]  /*1420*/  @!P2 BRA `(.L_x_28) ;  /* 0x000000000080a947 */ /* 0x000fea0003800000 */
[----:B------:R-:W-:-:S13]  /*1430*/  ISETP.GT.AND P2, PT, R17, 0xfe, PT ;  /* 0x000000fe1100780c */ /* 0x000fda0003f44270 */
[----:B------:R-:W-:Y:S05]  /*1440*/  @P2 BRA `(.L_x_29) ;  /* 0x00000000006c2947 */ /* 0x000fea0003800000 */
[----:B------:R-:W-:-:S13]  /*1450*/  ISETP.GE.AND P2, PT, R17, 0x1, PT ;  /* 0x000000011100780c */ /* 0x000fda0003f46270 */
[----:B------:R-:W-:Y:S05]  /*1460*/  @P2 BRA `(.L_x_30) ;  /* 0x0000000000742947 */ /* 0x000fea0003800000 */
[----:B------:R-:W-:Y:S02]  /*1470*/  ISETP.GE.AND P2, PT, R17, -0x18, PT ;  /* 0xffffffe81100780c */ /* 0x000fe40003f46270 */
[----:B------:R-:W-:-:S11]  /*1480*/  LOP3.LUT R0, R0, 0x80000000, RZ, 0xc0, !PT ;  /* 0x8000000000007812 */ /* 0x000fd600078ec0ff */
[----:B------:R-:W-:Y:S05]  /*1490*/  @!P2 BRA `(.L_x_30) ;  /* 0x000000000068a947 */ /* 0x000fea0003800000 */
[CCC-:B------:R-:W-:Y:S01]  /*14a0*/  FFMA.RZ R18, R3.reuse, R21.reuse, R22.reuse ;  /* 0x0000001503127223 */ /* 0x1c0fe2000000c016 */
[CCC-:B------:R-:W-:Y:S01]  /*14b0*/  FFMA.RP R20, R3.reuse, R21.reuse, R22.reuse ;  /* 0x0000001503147223 */ /* 0x1c0fe20000008016 */
[----:B------:R-:W-:Y:S01]  /*14c0*/  FFMA.RM R3, R3, R21, R22 ;  /* 0x0000001503037223 */ /* 0x000fe20000004016 */
[C---:B------:R-:W-:Y:S02]  /*14d0*/  IADD3 R21, PT, PT, R17.reuse, 0x20, RZ ;  /* 0x0000002011157810 */ /* 0x040fe40007ffe0ff */
[----:B------:R-:W-:Y:S02]  /*14e0*/  LOP3.LUT R18, R18, 0x7fffff, RZ, 0xc0, !PT ;  /* 0x007fffff12127812 */ /* 0x000fe400078ec0ff */
[C---:B------:R-:W-:Y:S02]  /*14f0*/  ISETP.NE.AND P4, PT, R17.reuse, RZ, PT ;  /* 0x000000ff1100720c */ /* 0x040fe40003f85270 */
[----:B------:R-:W-:Y:S02]  /*1500*/  LOP3.LUT R18, R18, 0x800000, RZ, 0xfc, !PT ;  /* 0x0080000012127812 */ /* 0x000fe400078efcff */
[----:B------:R-:W-:-:S02]  /*1510*/  ISETP.NE.AND P3, PT, R17, RZ, PT ;  /* 0x000000ff1100720c */ /* 0x000fc40003f65270 */
[----:B------:R-:W-:Y:S02]  /*1520*/  IADD3 R17, PT, PT, -R17, RZ, RZ ;  /* 0x000000ff11117210 */ /* 0x000fe40007ffe1ff */
[----:B------:R-:W-:Y:S02]  /*1530*/  SHF.L.U32 R21, R18, R21, RZ ;  /* 0x0000001512157219 */ /* 0x000fe400000006ff */
[----:B------:R-:W-:Y:S02]  /*1540*/  FSETP.NEU.FTZ.AND P2, PT, R20, R3, PT ;  /* 0x000000031400720b */ /* 0x000fe40003f5d000 */
[----:B------:R-:W-:Y:S02]  /*1550*/  SEL R3, R17, RZ, P4 ;  /* 0x000000ff11037207 */ /* 0x000fe40002000000 */
[----:B------:R-:W-:Y:S02]  /*1560*/  ISETP.NE.AND P3, PT, R21, RZ, P3 ;  /* 0x000000ff1500720c */ /* 0x000fe40001f65270 */
[----:B------:R-:W-:-:S02]  /*1570*/  SHF.R.U32.HI R3, RZ, R3, R18 ;  /* 0x00000003ff037219 */ /* 0x000fc40000011612 */
[----:B------:R-:W-:Y:S02]  /*1580*/  PLOP3.LUT P2, PT, P2, P3, PT, 0xf8, 0x8f ;  /* 0x00000000008f781c */ /* 0x000fe40001747f70 */
[----:B------:R-:W-:Y:S02]  /*1590*/  SHF.R.U32.HI R18, RZ, 0x1, R3 ;  /* 0x00000001ff127819 */ /* 0x000fe40000011603 */
[----:B------:R-:W-:-:S04]  /*15a0*/  SEL R17, RZ, 0x1, !P2 ;  /* 0x00000001ff117807 */ /* 0x000fc80005000000 */
[----:B------:R-:W-:-:S04]  /*15b0*/  LOP3.LUT R20, R17, 0x1, R18, 0xf8, !PT ;  /* 0x0000000111147812 */ /* 0x000fc800078ef812 */
[----:B------:R-:W-:-:S04]  /*15c0*/  LOP3.LUT R3, R20, R3, RZ, 0xc0, !PT ;  /* 0x0000000314037212 */ /* 0x000fc800078ec0ff */
[----:B------:R-:W-:-:S04]  /*15d0*/  IADD3 R3, PT, PT, R18, R3, RZ ;  /* 0x0000000312037210 */ /* 0x000fc80007ffe0ff */
[----:B------:R-:W-:Y:S01]  /*15e0*/  LOP3.LUT R0, R3, R0, RZ, 0xfc, !PT ;  /* 0x0000000003007212 */ /* 0x000fe200078efcff */
[----:B------:R-:W-:Y:S06]  /*15f0*/  BRA `(.L_x_30) ;  /* 0x0000000000107947 */ /* 0x000fec0003800000 */
.L_x_29:
[----:B------:R-:W-:-:S04]  /*1600*/  LOP3.LUT R0, R0, 0x80000000, RZ, 0xc0, !PT ;  /* 0x8000000000007812 */ /* 0x000fc800078ec0ff */
[----:B------:R-:W-:Y:S01]  /*1610*/  LOP3.LUT R0, R0, 0x7f800000, RZ, 0xfc, !PT ;  /* 0x7f80000000007812 */ /* 0x000fe200078efcff */
[----:B------:R-:W-:Y:S06]  /*1620*/  BRA `(.L_x_30) ;  /* 0x0000000000047947 */ /* 0x000fec0003800000 */
.L_x_28:
[----:B------:R-:W-:-:S07]  /*1630*/  LEA R0, R25, R0, 0x17 ;  /* 0x0000000019007211 */ /* 0x000fce00078eb8ff */
.L_x_30:
[----:B------:R-:W-:Y:S05]  /*1640*/  BSYNC.RECONVERGENT B3 ;  /* 0x0000000000037941 */ /* 0x000fea0003800200 */
.L_x_27:
[----:B------:R-:W-:Y:S05]  /*1650*/  BRA `(.L_x_31) ;  /* 0x0000000000207947 */ /* 0x000fea0003800000 */
.L_x_26:
[----:B------:R-:W-:-:S04]  /*1660*/  LOP3.LUT R0, R0, 0x80000000, R3, 0x48, !PT ;  /* 0x8000000000007812 */ /* 0x000fc800078e4803 */
[----:B------:R-:W-:Y:S01]  /*1670*/  LOP3.LUT R0, R0, 0x7f800000, RZ, 0xfc, !PT ;  /* 0x7f80000000007812 */ /* 0x000fe200078efcff */
[----:B------:R-:W-:Y:S06]  /*1680*/  BRA `(.L_x_31) ;  /* 0x0000000000147947 */ /* 0x000fec0003800000 */
.L_x_25:
[----:B------:R-:W-:Y:S01]  /*1690*/  LOP3.LUT R0, R0, 0x80000000, R3, 0x48, !PT ;  /* 0x8000000000007812 */ /* 0x000fe200078e4803 */
[----:B------:R-:W-:Y:S06]  /*16a0*/  BRA `(.L_x_31) ;  /* 0x00000000000c7947 */ /* 0x000fec0003800000 */
.L_x_24:
[----:B------:R-:W0:Y:S01]  /*16b0*/  MUFU.RSQ R0, -QNAN ;  /* 0xffc0000000007908 */ /* 0x000e220000001400 */
[----:B------:R-:W-:Y:S05]  /*16c0*/  BRA `(.L_x_31) ;  /* 0x0000000000047947 */ /* 0x000fea0003800000 */
.L_x_23:
[----:B------:R-:W-:-:S07]  /*16d0*/  FADD.FTZ R0, R3, R0 ;  /* 0x0000000003007221 */ /* 0x000fce0000010000 */
.L_x_31:
[----:B------:R-:W-:Y:S05]  /*16e0*/  BSYNC.RECONVERGENT B2 ;  /* 0x0000000000027941 */ /* 0x000fea0003800200 */
.L_x_21:
[----:B------:R-:W-:-:S04]  /*16f0*/  HFMA2 R17, -RZ, RZ, 0, 0 ;  /* 0x00000000ff117431 */ /* 0x000fc800000001ff */
[----:B0-----:R-:W-:Y:S05]  /*1700*/  RET.REL.NODEC R16 `(bilateralFilterKernel) ;  /* 0xffffffe8103c7950 */ /* 0x001fea0003c3ffff */
.L_x_32:
[----:B------:R-:W-:-:S00]  /*1710*/  BRA `(.L_x_32) ;  /* 0xfffffffc00fc7947 */ /* 0x000fc0000383ffff */
[----:B------:R-:W-:-:S00]  /*1720*/  NOP ;  /* 0x0000000000007918 */ /* 0x000fc00000000000 */
        /* <DEDUP_REMOVED lines=13> */
.L_x_33:


//--------------------- .nv.shared.reserved.0     --------------------------
	.section	.nv.shared.reserved.0,"aw",@nobits
	.weak		__nv_reservedSMEM_offset_0_alias
	.size		__nv_reservedSMEM_offset_0_alias, 0, 64
	.other		__nv_reservedSMEM_offset_0_alias,@"STO_CUDA_RESERVED_SHARED STV_DEFAULT"
__nv_reservedSMEM_offset_0_alias:
	.zero		0
	.zero		64


//--------------------- .nv.constant0.bilateralFilterKernel --------------------------
	.section	.nv.constant0.bilateralFilterKernel,"a",@progbits
	.sectionflags	@""
	.align	4
.nv.constant0.bilateralFilterKernel:
	.zero		932


//--------------------- SYMBOLS --------------------------

	.type		.nv.reservedSmem.offset0,@object
	.size		.nv.reservedSmem.offset0,0x4
